	.headerflags	@"EF_CUDA_TEXMODE_UNIFIED EF_CUDA_64BIT_ADDRESS EF_CUDA_ACCELERATORS EF_CUDA_SM90 EF_CUDA_VIRTUAL_SM(EF_CUDA_SM90)"
	.elftype	@"ET_EXEC"


//--------------------- .nv.info                  --------------------------
	.section	.nv.info,"",@"SHT_CUDA_INFO"
	.align	4


	//----- nvinfo : EIATTR_REGCOUNT
	.align		4
        /*0000*/ 	.byte	0x04, 0x2f
        /*0002*/ 	.short	(.L_3 - .L_2)
	.align		4
.L_2:
        /*0004*/ 	.word	index@(triton_poi_fused__native_batch_norm_legit_no_training__unsafe_index_add_mul_relu_sub_20)
        /*0008*/ 	.word	0x00000028


	//----- nvinfo : EIATTR_MIN_STACK_SIZE
	.align		4
.L_3:
        /*000c*/ 	.byte	0x04, 0x12
        /*000e*/ 	.short	(.L_5 - .L_4)
	.align		4
.L_4:
        /*0010*/ 	.word	index@(triton_poi_fused__native_batch_norm_legit_no_training__unsafe_index_add_mul_relu_sub_20)
        /*0014*/ 	.word	0x00000000


	//----- nvinfo : EIATTR_FRAME_SIZE
	.align		4
.L_5:
        /*0018*/ 	.byte	0x04, 0x11
        /*001a*/ 	.short	(.L_7 - .L_6)
	.align		4
.L_6:
        /*001c*/ 	.word	index@(triton_poi_fused__native_batch_norm_legit_no_training__unsafe_index_add_mul_relu_sub_20)
        /*0020*/ 	.word	0x00000000


	//----- nvinfo : EIATTR_MIN_STACK_SIZE
	.align		4
.L_7:
        /*0024*/ 	.byte	0x04, 0x12
        /*0026*/ 	.short	(.L_9 - .L_8)
	.align		4
.L_8:
        /*0028*/ 	.word	index@(triton_poi_fused__native_batch_norm_legit_no_training__unsafe_index_add_mul_relu_sub_20)
        /*002c*/ 	.word	0x00000000
.L_9:


//--------------------- .nv.info.triton_poi_fused__native_batch_norm_legit_no_training__unsafe_index_add_mul_relu_sub_20 --------------------------
	.section	.nv.info.triton_poi_fused__native_batch_norm_legit_no_training__unsafe_index_add_mul_relu_sub_20,"",@"SHT_CUDA_INFO"
	.sectionflags	@""
	.align	4


	//----- nvinfo : EIATTR_CUDA_API_VERSION
	.align		4
        /*0000*/ 	.byte	0x04, 0x37
        /*0002*/ 	.short	(.L_11 - .L_10)
.L_10:
        /*0004*/ 	.word	0x0000007c


	//----- nvinfo : EIATTR_KPARAM_INFO
	.align		4
.L_11:
        /*0008*/ 	.byte	0x04, 0x17
        /*000a*/ 	.short	(.L_13 - .L_12)
.L_12:
        /*000c*/ 	.word	0x00000000
        /*0010*/ 	.short	0x0016
        /*0012*/ 	.short	0x00b0
        /*0014*/ 	.byte	0x00, 0xf0, 0x11, 0x00


	//----- nvinfo : EIATTR_KPARAM_INFO
	.align		4
.L_13:
        /*0018*/ 	.byte	0x04, 0x17
        /*001a*/ 	.short	(.L_15 - .L_14)
.L_14:
        /*001c*/ 	.word	0x00000000
        /*0020*/ 	.short	0x0015
        /*0022*/ 	.short	0x00a8
        /*0024*/ 	.byte	0x00, 0xf4, 0x21, 0x00


	//----- nvinfo : EIATTR_KPARAM_INFO
	.align		4
.L_15:
        /*0028*/ 	.byte	0x04, 0x17
        /*002a*/ 	.short	(.L_17 - .L_16)
.L_16:
        /*002c*/ 	.word	0x00000000
        /*0030*/ 	.short	0x0014
        /*0032*/ 	.short	0x00a0
        /*0034*/ 	.byte	0x00, 0xf4, 0x21, 0x00


	//----- nvinfo : EIATTR_KPARAM_INFO
	.align		4
.L_17:
        /*0038*/ 	.byte	0x04, 0x17
        /*003a*/ 	.short	(.L_19 - .L_18)
.L_18:
        /*003c*/ 	.word	0x00000000
        /*0040*/ 	.short	0x0013
        /*0042*/ 	.short	0x0098
        /*0044*/ 	.byte	0x00, 0xf4, 0x21, 0x00


	//----- nvinfo : EIATTR_KPARAM_INFO
	.align		4
.L_19:
        /*0048*/ 	.byte	0x04, 0x17
        /*004a*/ 	.short	(.L_21 - .L_20)
.L_20:
        /*004c*/ 	.word	0x00000000
        /*0050*/ 	.short	0x0012
        /*0052*/ 	.short	0x0090
        /*0054*/ 	.byte	0x00, 0xf4, 0x21, 0x00


	//----- nvinfo : EIATTR_KPARAM_INFO
	.align		4
.L_21:
        /*0058*/ 	.byte	0x04, 0x17
        /*005a*/ 	.short	(.L_23 - .L_22)
.L_22:
        /*005c*/ 	.word	0x00000000
        /*0060*/ 	.short	0x0011
        /*0062*/ 	.short	0x0088
        /*0064*/ 	.byte	0x00, 0xf4, 0x21, 0x00


	//----- nvinfo : EIATTR_KPARAM_INFO
	.align		4
.L_23:
        /*0068*/ 	.byte	0x04, 0x17
        /*006a*/ 	.short	(.L_25 - .L_24)
.L_24:
        /*006c*/ 	.word	0x00000000
        /*0070*/ 	.short	0x0010
        /*0072*/ 	.short	0x0080
        /*0074*/ 	.byte	0x00, 0xf4, 0x21, 0x00


	//----- nvinfo : EIATTR_KPARAM_INFO
	.align		4
.L_25:
        /*0078*/ 	.byte	0x04, 0x17
        /*007a*/ 	.short	(.L_27 - .L_26)
.L_26:
        /*007c*/ 	.word	0x00000000
        /*0080*/ 	.short	0x000f
        /*0082*/ 	.short	0x0078
        /*0084*/ 	.byte	0x00, 0xf4, 0x21, 0x00


	//----- nvinfo : EIATTR_KPARAM_INFO
	.align		4
.L_27:
        /*0088*/ 	.byte	0x04, 0x17
        /*008a*/ 	.short	(.L_29 - .L_28)
.L_28:
        /*008c*/ 	.word	0x00000000
        /*0090*/ 	.short	0x000e
        /*0092*/ 	.short	0x0070
        /*0094*/ 	.byte	0x00, 0xf4, 0x21, 0x00


	//----- nvinfo : EIATTR_KPARAM_INFO
	.align		4
.L_29:
        /*0098*/ 	.byte	0x04, 0x17
        /*009a*/ 	.short	(.L_31 - .L_30)
.L_30:
        /*009c*/ 	.word	0x00000000
        /*00a0*/ 	.short	0x000d
        /*00a2*/ 	.short	0x0068
        /*00a4*/ 	.byte	0x00, 0xf4, 0x21, 0x00


	//----- nvinfo : EIATTR_KPARAM_INFO
	.align		4
.L_31:
        /*00a8*/ 	.byte	0x04, 0x17
        /*00aa*/ 	.short	(.L_33 - .L_32)
.L_32:
        /*00ac*/ 	.word	0x00000000
        /*00b0*/ 	.short	0x000c
        /*00b2*/ 	.short	0x0060
        /*00b4*/ 	.byte	0x00, 0xf4, 0x21, 0x00


	//----- nvinfo : EIATTR_KPARAM_INFO
	.align		4
.L_33:
        /*00b8*/ 	.byte	0x04, 0x17
        /*00ba*/ 	.short	(.L_35 - .L_34)
.L_34:
        /*00bc*/ 	.word	0x00000000
        /*00c0*/ 	.short	0x000b
        /*00c2*/ 	.short	0x0058
        /*00c4*/ 	.byte	0x00, 0xf4, 0x21, 0x00


	//----- nvinfo : EIATTR_KPARAM_INFO
	.align		4
.L_35:
        /*00c8*/ 	.byte	0x04, 0x17
        /*00ca*/ 	.short	(.L_37 - .L_36)
.L_36:
        /*00cc*/ 	.word	0x00000000
        /*00d0*/ 	.short	0x000a
        /*00d2*/ 	.short	0x0050
        /*00d4*/ 	.byte	0x00, 0xf4, 0x21, 0x00


	//----- nvinfo : EIATTR_KPARAM_INFO
	.align		4
.L_37:
        /*00d8*/ 	.byte	0x04, 0x17
        /*00da*/ 	.short	(.L_39 - .L_38)
.L_38:
        /*00dc*/ 	.word	0x00000000
        /*00e0*/ 	.short	0x0009
        /*00e2*/ 	.short	0x0048
        /*00e4*/ 	.byte	0x00, 0xf4, 0x21, 0x00


	//----- nvinfo : EIATTR_KPARAM_INFO
	.align		4
.L_39:
        /*00e8*/ 	.byte	0x04, 0x17
        /*00ea*/ 	.short	(.L_41 - .L_40)
.L_40:
        /*00ec*/ 	.word	0x00000000
        /*00f0*/ 	.short	0x0008
        /*00f2*/ 	.short	0x0040
        /*00f4*/ 	.byte	0x00, 0xf4, 0x21, 0x00


	//----- nvinfo : EIATTR_KPARAM_INFO
	.align		4
.L_41:
        /*00f8*/ 	.byte	0x04, 0x17
        /*00fa*/ 	.short	(.L_43 - .L_42)
.L_42:
        /*00fc*/ 	.word	0x00000000
        /*0100*/ 	.short	0x0007
        /*0102*/ 	.short	0x0038
        /*0104*/ 	.byte	0x00, 0xf4, 0x21, 0x00


	//----- nvinfo : EIATTR_KPARAM_INFO
	.align		4
.L_43:
        /*0108*/ 	.byte	0x04, 0x17
        /*010a*/ 	.short	(.L_45 - .L_44)
.L_44:
        /*010c*/ 	.word	0x00000000
        /*0110*/ 	.short	0x0006
        /*0112*/ 	.short	0x0030
        /*0114*/ 	.byte	0x00, 0xf4, 0x21, 0x00


	//----- nvinfo : EIATTR_KPARAM_INFO
	.align		4
.L_45:
        /*0118*/ 	.byte	0x04, 0x17
        /*011a*/ 	.short	(.L_47 - .L_46)
.L_46:
        /*011c*/ 	.word	0x00000000
        /*0120*/ 	.short	0x0005
        /*0122*/ 	.short	0x0028
        /*0124*/ 	.byte	0x00, 0xf4, 0x21, 0x00


	//----- nvinfo : EIATTR_KPARAM_INFO
	.align		4
.L_47:
        /*0128*/ 	.byte	0x04, 0x17
        /*012a*/ 	.short	(.L_49 - .L_48)
.L_48:
        /*012c*/ 	.word	0x00000000
        /*0130*/ 	.short	0x0004
        /*0132*/ 	.short	0x0020
        /*0134*/ 	.byte	0x00, 0xf4, 0x21, 0x00


	//----- nvinfo : EIATTR_KPARAM_INFO
	.align		4
.L_49:
        /*0138*/ 	.byte	0x04, 0x17
        /*013a*/ 	.short	(.L_51 - .L_50)
.L_50:
        /*013c*/ 	.word	0x00000000
        /*0140*/ 	.short	0x0003
        /*0142*/ 	.short	0x0018
        /*0144*/ 	.byte	0x00, 0xf4, 0x21, 0x00


	//----- nvinfo : EIATTR_KPARAM_INFO
	.align		4
.L_51:
        /*0148*/ 	.byte	0x04, 0x17
        /*014a*/ 	.short	(.L_53 - .L_52)
.L_52:
        /*014c*/ 	.word	0x00000000
        /*0150*/ 	.short	0x0002
        /*0152*/ 	.short	0x0010
        /*0154*/ 	.byte	0x00, 0xf4, 0x21, 0x00


	//----- nvinfo : EIATTR_KPARAM_INFO
	.align		4
.L_53:
        /*0158*/ 	.byte	0x04, 0x17
        /*015a*/ 	.short	(.L_55 - .L_54)
.L_54:
        /*015c*/ 	.word	0x00000000
        /*0160*/ 	.short	0x0001
        /*0162*/ 	.short	0x0008
        /*0164*/ 	.byte	0x00, 0xf4, 0x21, 0x00


	//----- nvinfo : EIATTR_KPARAM_INFO
	.align		4
.L_55:
        /*0168*/ 	.byte	0x04, 0x17
        /*016a*/ 	.short	(.L_57 - .L_56)
.L_56:
        /*016c*/ 	.word	0x00000000
        /*0170*/ 	.short	0x0000
        /*0172*/ 	.short	0x0000
        /*0174*/ 	.byte	0x00, 0xf4, 0x21, 0x00


	//----- nvinfo : EIATTR_SPARSE_MMA_MASK
	.align		4
.L_57:
        /*0178*/ 	.byte	0x03, 0x50
        /*017a*/ 	.short	0x0000


	//----- nvinfo : EIATTR_MAXREG_COUNT
	.align		4
        /*017c*/ 	.byte	0x03, 0x1b
        /*017e*/ 	.short	0x00ff


	//----- nvinfo : EIATTR_EXIT_INSTR_OFFSETS
	.align		4
        /*0180*/ 	.byte	0x04, 0x1c
        /*0182*/ 	.short	(.L_59 - .L_58)


	//   ....[0]....
.L_58:
        /*0184*/ 	.word	0x00001500


	//   ....[1]....
        /*0188*/ 	.word	0x00001520


	//----- nvinfo : EIATTR_REQNTID
	.align		4
.L_59:
        /*018c*/ 	.byte	0x04, 0x10
        /*018e*/ 	.short	(.L_61 - .L_60)
.L_60:
        /*0190*/ 	.word	0x00000080
        /*0194*/ 	.word	0x00000001
        /*0198*/ 	.word	0x00000001


	//----- nvinfo : EIATTR_CBANK_PARAM_SIZE
	.align		4
.L_61:
        /*019c*/ 	.byte	0x03, 0x19
        /*019e*/ 	.short	0x00b4


	//----- nvinfo : EIATTR_PARAM_CBANK
	.align		4
        /*01a0*/ 	.byte	0x04, 0x0a
        /*01a2*/ 	.short	(.L_63 - .L_62)
	.align		4
.L_62:
        /*01a4*/ 	.word	index@(.nv.constant0.triton_poi_fused__native_batch_norm_legit_no_training__unsafe_index_add_mul_relu_sub_20)
        /*01a8*/ 	.short	0x0210
        /*01aa*/ 	.short	0x00b4


	//----- nvinfo : EIATTR_SW_WAR
	.align		4
.L_63:
        /*01ac*/ 	.byte	0x04, 0x36
        /*01ae*/ 	.short	(.L_65 - .L_64)
.L_64:
        /*01b0*/ 	.word	0x00000008
.L_65:


//--------------------- .nv.callgraph             --------------------------
	.section	.nv.callgraph,"",@"SHT_CUDA_CALLGRAPH"
	.align	4
	.sectionentsize	8
	.align		4
        /*0000*/ 	.word	0x00000000
	.align		4
        /*0004*/ 	.word	0xffffffff
	.align		4
        /*0008*/ 	.word	0x00000000
	.align		4
        /*000c*/ 	.word	0xfffffffe
	.align		4
        /*0010*/ 	.word	0x00000000
	.align		4
        /*0014*/ 	.word	0xfffffffd
	.align		4
        /*0018*/ 	.word	0x00000000
	.align		4
        /*001c*/ 	.word	0xfffffffc


//--------------------- .nv.constant4             --------------------------
	.section	.nv.constant4,"a",@progbits
	.align	8
	.align		8
.nv.constant4:
        /*0000*/ 	.dword	_$_str
	.align		8
        /*0008*/ 	.dword	_$_str_$_2


//--------------------- .text.triton_poi_fused__native_batch_norm_legit_no_training__unsafe_index_add_mul_relu_sub_20 --------------------------
	.section	.text.triton_poi_fused__native_batch_norm_legit_no_training__unsafe_index_add_mul_relu_sub_20,"ax",@progbits
	.align	128
        .global         triton_poi_fused__native_batch_norm_legit_no_training__unsafe_index_add_mul_relu_sub_20
        .type           triton_poi_fused__native_batch_norm_legit_no_training__unsafe_index_add_mul_relu_sub_20,@function
        .size           triton_poi_fused__native_batch_norm_legit_no_training__unsafe_index_add_mul_relu_sub_20,(.L_x_1 - triton_poi_fused__native_batch_norm_legit_no_training__unsafe_index_add_mul_relu_sub_20)
        .other          triton_poi_fused__native_batch_norm_legit_no_training__unsafe_index_add_mul_relu_sub_20,@"STO_CUDA_ENTRY STV_DEFAULT"
triton_poi_fused__native_batch_norm_legit_no_training__unsafe_index_add_mul_relu_sub_20:
.text.triton_poi_fused__native_batch_norm_legit_no_training__unsafe_index_add_mul_relu_sub_20:
[----:B------:R-:W0:Y:S01]  /*0000*/  LDC R1, c[0x0][0x28] ;  /* 0x00000a00ff017b82 */ /* 0x000e220000000800 */
[----:B------:R-:W1:Y:S07]  /*0010*/  S2R R0, SR_TID.X ;  /* 0x0000000000007919 */ /* 0x000e6e0000002100 */
[----:B------:R-:W2:Y:S01]  /*0020*/  LDC.64 R10, c[0x0][0x228] ;  /* 0x00008a00ff0a7b82 */ /* 0x000ea20000000a00 */
[----:B------:R-:W-:Y:S01]  /*0030*/  ULDC.64 UR4, c[0x0][0x208] ;  /* 0x0000820000047ab9 */ /* 0x000fe20000000a00 */
[----:B------:R-:W-:Y:S01]  /*0040*/  IMAD.MOV.U32 R6, RZ, RZ, RZ ;  /* 0x000000ffff067224 */ /* 0x000fe200078e00ff */
[----:B------:R-:W3:Y:S05]  /*0050*/  S2R R5, SR_CTAID.X ;  /* 0x0000000000057919 */ /* 0x000eea0000002500 */
[----:B------:R-:W4:Y:S08]  /*0060*/  LDC.64 R12, c[0x0][0x248] ;  /* 0x00009200ff0c7b82 */ /* 0x000f300000000a00 */
[----:B------:R-:W5:Y:S08]  /*0070*/  LDC.64 R14, c[0x0][0x218] ;  /* 0x00008600ff0e7b82 */ /* 0x000f700000000a00 */
[----:B------:R-:W2:Y:S01]  /*0080*/  LDC.64 R8, c[0x0][0x220] ;  /* 0x00008800ff087b82 */ /* 0x000ea20000000a00 */
[----:B------:R-:W-:-:S02]  /*0090*/  CS2R R16, SRZ ;  /* 0x0000000000107805 */ /* 0x000fc4000001ff00 */
[----:B------:R-:W-:-:S05]  /*00a0*/  CS2R R20, SRZ ;  /* 0x0000000000147805 */ /* 0x000fca000001ff00 */
[----:B------:R-:W2:Y:S01]  /*00b0*/  LDC.64 R30, c[0x0][0x270] ;  /* 0x00009c00ff1e7b82 */ /* 0x000ea20000000a00 */
[----:B-1----:R-:W-:Y:S01]  /*00c0*/  IMAD.SHL.U32 R0, R0, 0x2, RZ ;  /* 0x0000000200007824 */ /* 0x002fe200078e00ff */
[----:B------:R-:W-:Y:S02]  /*00d0*/  CS2R R24, SRZ ;  /* 0x0000000000187805 */ /* 0x000fe4000001ff00 */
[----:B---3--:R-:W-:-:S04]  /*00e0*/  SHF.R.S32.HI R3, RZ, 0x17, R5 ;  /* 0x00000017ff037819 */ /* 0x008fc80000011405 */
[----:B------:R-:W1:Y:S01]  /*00f0*/  LDC.64 R34, c[0x0][0x230] ;  /* 0x00008c00ff227b82 */ /* 0x000e620000000a00 */
[----:B------:R-:W-:-:S07]  /*0100*/  LOP3.LUT R0, R0, 0xfe, RZ, 0xc0, !PT ;  /* 0x000000fe00007812 */ /* 0x000fce00078ec0ff */
[----:B------:R-:W3:Y:S01]  /*0110*/  LDC.64 R22, c[0x0][0x238] ;  /* 0x00008e00ff167b82 */ /* 0x000ee20000000a00 */
[----:B------:R-:W-:Y:S01]  /*0120*/  IMAD R2, R5, 0x100, R0 ;  /* 0x0000010005027824 */ /* 0x000fe200078e0200 */
[----:B------:R-:W-:Y:S01]  /*0130*/  SGXT R3, R3, 0x1 ;  /* 0x000000010303781a */ /* 0x000fe20000000200 */
[----:B------:R-:W-:Y:S01]  /*0140*/  IMAD.MOV.U32 R33, RZ, RZ, RZ ;  /* 0x000000ffff217224 */ /* 0x000fe200078e00ff */
[----:B------:R-:W-:Y:S01]  /*0150*/  CS2R R18, SRZ ;  /* 0x0000000000127805 */ /* 0x000fe2000001ff00 */
[----:B------:R-:W-:Y:S01]  /*0160*/  IMAD.MOV.U32 R29, RZ, RZ, RZ ;  /* 0x000000ffff1d7224 */ /* 0x000fe200078e00ff */
[----:B------:R-:W-:Y:S01]  /*0170*/  LEA.HI R3, R3, R2, RZ, 0x8 ;  /* 0x0000000203037211 */ /* 0x000fe200078f40ff */
[----:B------:R-:W-:Y:S01]  /*0180*/  ULDC.64 UR6, c[0x0][0x258] ;  /* 0x0000960000067ab9 */ /* 0x000fe20000000a00 */
[----:B------:R-:W-:Y:S02]  /*0190*/  ISETP.GE.AND P0, PT, R2, 0x4800, PT ;  /* 0x000048000200780c */ /* 0x000fe40003f06270 */
[----:B------:R-:W-:-:S05]  /*01a0*/  SHF.R.S32.HI R26, RZ, 0x8, R3 ;  /* 0x00000008ff1a7819 */ /* 0x000fca0000011403 */
[----:B------:R-:W-:-:S05]  /*01b0*/  IMAD.HI R0, R26, 0x38e38e39, RZ ;  /* 0x38e38e391a007827 */ /* 0x000fca00078e02ff */
[----:B------:R-:W-:-:S04]  /*01c0*/  SHF.R.U32.HI R3, RZ, 0x1f, R0 ;  /* 0x0000001fff037819 */ /* 0x000fc80000011600 */
[----:B------:R-:W-:-:S05]  /*01d0*/  LEA.HI.SX32 R3, R0, R3, 0x1e ;  /* 0x0000000300037211 */ /* 0x000fca00078ff2ff */
[----:B------:R-:W-:Y:S02]  /*01e0*/  IMAD R7, R3, -0x12, R26 ;  /* 0xffffffee03077824 */ /* 0x000fe400078e021a */
[----:B------:R-:W-:Y:S02]  /*01f0*/  IMAD.MOV.U32 R3, RZ, RZ, RZ ;  /* 0x000000ffff037224 */ /* 0x000fe400078e00ff */
[----:B--2---:R-:W-:-:S05]  /*0200*/  IMAD.WIDE R10, R7, 0x4, R10 ;  /* 0x00000004070a7825 */ /* 0x004fca00078e020a */
[----:B------:R-:W2:Y:S01]  /*0210*/  @!P0 LDG.E.EL R3, desc[UR4][R10.64] ;  /* 0x000000040a038981 */ /* 0x000ea2000c2e1900 */
[----:B------:R-:W-:-:S03]  /*0220*/  SHF.R.S32.HI R5, RZ, 0x1f, R2 ;  /* 0x0000001fff057819 */ /* 0x000fc60000011402 */
[----:B------:R5:W2:Y:S01]  /*0230*/  @!P0 LDG.E.EL R6, desc[UR4][R10.64] ;  /* 0x000000040a068981 */ /* 0x000aa2000c2e1900 */
[----:B------:R-:W-:-:S04]  /*0240*/  LEA.HI R0, R5, R2, RZ, 0x4 ;  /* 0x0000000205007211 */ /* 0x000fc800078f20ff */
[----:B------:R-:W-:-:S04]  /*0250*/  SHF.R.S32.HI R28, RZ, 0x4, R0 ;  /* 0x00000004ff1c7819 */ /* 0x000fc80000011400 */
[----:B------:R-:W-:-:S04]  /*0260*/  LEA.HI R4, R28, R28, RZ, 0x4 ;  /* 0x0000001c1c047211 */ /* 0x000fc800078f20ff */
[----:B------:R-:W-:-:S04]  /*0270*/  LOP3.LUT R5, R4, 0xfffffff0, RZ, 0xc0, !PT ;  /* 0xfffffff004057812 */ /* 0x000fc800078ec0ff */
[----:B------:R-:W-:Y:S02]  /*0280*/  IADD3 R28, R28, -R5, RZ ;  /* 0x800000051c1c7210 */ /* 0x000fe40007ffe0ff */
[----:B------:R-:W1:Y:S01]  /*0290*/  LDC.64 R4, c[0x0][0x250] ;  /* 0x00009400ff047b82 */ /* 0x000e620000000a00 */
[----:B------:R-:W-:Y:S02]  /*02a0*/  LOP3.LUT R27, R0, 0xfffffff0, RZ, 0xc0, !PT ;  /* 0xfffffff0001b7812 */ /* 0x000fe400078ec0ff */
[----:B----4-:R-:W-:-:S04]  /*02b0*/  IMAD.WIDE R12, R28, 0x8, R12 ;  /* 0x000000081c0c7825 */ /* 0x010fc800078e020c */
[C---:B-----5:R-:W-:Y:S01]  /*02c0*/  IMAD.WIDE R10, R2.reuse, 0x4, R14 ;  /* 0x00000004020a7825 */ /* 0x060fe200078e020e */
[----:B------:R4:W5:Y:S03]  /*02d0*/  @!P0 LDG.E.EL.64 R16, desc[UR4][R12.64] ;  /* 0x000000040c108981 */ /* 0x000966000c2e1b00 */
[----:B0-----:R-:W-:Y:S01]  /*02e0*/  IMAD.WIDE R8, R7, 0x4, R8 ;  /* 0x0000000407087825 */ /* 0x001fe200078e0208 */
[----:B------:R-:W-:Y:S01]  /*02f0*/  CS2R R14, SRZ ;  /* 0x00000000000e7805 */ /* 0x000fe2000001ff00 */
[----:B------:R-:W5:Y:S02]  /*0300*/  @!P0 LDG.E.64 R20, desc[UR4][R10.64] ;  /* 0x000000040a148981 */ /* 0x000f64000c1e1b00 */
[----:B------:R-:W-:Y:S02]  /*0310*/  IMAD.IADD R27, R2, 0x1, -R27 ;  /* 0x00000001021b7824 */ /* 0x000fe400078e0a1b */
[----:B------:R-:W5:Y:S01]  /*0320*/  @!P0 LDG.E.EL R24, desc[UR4][R8.64] ;  /* 0x0000000408188981 */ /* 0x000f62000c2e1900 */
[----:B----4-:R-:W-:-:S03]  /*0330*/  CS2R R12, SRZ ;  /* 0x00000000000c7805 */ /* 0x010fc6000001ff00 */
[----:B------:R0:W4:Y:S01]  /*0340*/  @!P0 LDG.E.EL R33, desc[UR4][R8.64] ;  /* 0x0000000408218981 */ /* 0x000122000c2e1900 */
[----:B-1----:R-:W-:Y:S02]  /*0350*/  IMAD.WIDE R36, R27, 0x8, R4 ;  /* 0x000000081b247825 */ /* 0x002fe400078e0204 */
[----:B------:R-:W1:Y:S03]  /*0360*/  LDC.64 R4, c[0x0][0x260] ;  /* 0x00009800ff047b82 */ /* 0x000e660000000a00 */
[----:B------:R-:W4:Y:S01]  /*0370*/  @!P0 LDG.E.EL.128 R12, desc[UR4][R36.64] ;  /* 0x00000004240c8981 */ /* 0x000f22000c2e1d00 */
[----:B------:R-:W-:Y:S01]  /*0380*/  IMAD.WIDE R30, R28, 0x8, R30 ;  /* 0x000000081c1e7825 */ /* 0x000fe200078e021e */
[----:B------:R-:W-:-:S03]  /*0390*/  HFMA2.MMA R0, -RZ, RZ, 0, 0 ;  /* 0x00000000ff007435 */ /* 0x000fc600000001ff */
[C---:B------:R-:W-:Y:S01]  /*03a0*/  IMAD.WIDE R34, R7.reuse, 0x4, R34 ;  /* 0x0000000407227825 */ /* 0x040fe200078e0222 */
[----:B------:R0:W4:Y:S03]  /*03b0*/  @!P0 LDG.E.EL.64 R18, desc[UR4][R30.64] ;  /* 0x000000041e128981 */ /* 0x000126000c2e1b00 */
[----:B---3--:R-:W-:Y:S01]  /*03c0*/  IMAD.WIDE R22, R7, 0x4, R22 ;  /* 0x0000000407167825 */ /* 0x008fe200078e0216 */
[----:B0-----:R-:W-:Y:S02]  /*03d0*/  CS2R R8, SRZ ;  /* 0x0000000000087805 */ /* 0x001fe4000001ff00 */
[----:B------:R-:W-:Y:S01]  /*03e0*/  CS2R R10, SRZ ;  /* 0x00000000000a7805 */ /* 0x000fe2000001ff00 */
[----:B------:R-:W3:Y:S01]  /*03f0*/  @!P0 LDG.E.EL R29, desc[UR4][R34.64] ;  /* 0x00000004221d8981 */ /* 0x000ee2000c2e1900 */
[----:B------:R-:W-:-:S03]  /*0400*/  IMAD.MOV.U32 R7, RZ, RZ, RZ ;  /* 0x000000ffff077224 */ /* 0x000fc600078e00ff */
[----:B------:R-:W3:Y:S01]  /*0410*/  @!P0 LDG.E.EL R0, desc[UR4][R22.64] ;  /* 0x0000000416008981 */ /* 0x000ee2000c2e1900 */
[----:B------:R-:W0:Y:S03]  /*0420*/  LDC.64 R30, c[0x0][0x278] ;  /* 0x00009e00ff1e7b82 */ /* 0x000e260000000a00 */
[----:B------:R1:W3:Y:S02]  /*0430*/  @!P0 LDG.E.EL R7, desc[UR4][R34.64] ;  /* 0x0000000422078981 */ /* 0x0002e4000c2e1900 */
[----:B-1----:R-:W-:Y:S02]  /*0440*/  IMAD.WIDE R4, R27, 0x8, R4 ;  /* 0x000000081b047825 */ /* 0x002fe400078e0204 */
[----:B------:R1:W3:Y:S04]  /*0450*/  @!P0 LDG.E.EL R25, desc[UR4][R22.64] ;  /* 0x0000000416198981 */ /* 0x0002e8000c2e1900 */
[----:B------:R0:W3:Y:S01]  /*0460*/  @!P0 LDG.E.EL.128 R8, desc[UR4][R4.64] ;  /* 0x0000000404088981 */ /* 0x0000e2000c2e1d00 */
[----:B------:R-:W-:Y:S01]  /*0470*/  MOV R35, 0x3e800000 ;  /* 0x3e80000000237802 */ /* 0x000fe20000000f00 */
[----:B-1----:R-:W1:Y:S01]  /*0480*/  LDC.64 R22, c[0x0][0x2b0] ;  /* 0x0000ac00ff167b82 */ /* 0x002e620000000a00 */
[----:B0-----:R-:W-:-:S02]  /*0490*/  IMAD.MOV.U32 R5, RZ, RZ, RZ ;  /* 0x000000ffff057224 */ /* 0x001fc400078e00ff */
[----:B------:R-:W-:-:S05]  /*04a0*/  IMAD.WIDE R30, R28, 0x4, R30 ;  /* 0x000000041c1e7825 */ /* 0x000fca00078e021e */
[----:B------:R-:W3:Y:S01]  /*04b0*/  @!P0 LDG.E.EL R5, desc[UR4][R30.64] ;  /* 0x000000041e058981 */ /* 0x000ee2000c2e1900 */
[----:B-1----:R-:W-:-:S04]  /*04c0*/  IMAD.WIDE R22, R28, 0x4, R22 ;  /* 0x000000041c167825 */ /* 0x002fc800078e0216 */
[----:B--2---:R-:W-:-:S04]  /*04d0*/  FADD R3, R3, 9.9999997473787516356e-06 ;  /* 0x3727c5ac03037421 */ /* 0x004fc80000000000 */
[----:B------:R-:W0:Y:S01]  /*04e0*/  MUFU.SQRT R37, R3 ;  /* 0x0000000300257308 */ /* 0x000e220000002000 */
[----:B------:R-:W-:-:S07]  /*04f0*/  FADD R32, R6, 9.9999997473787516356e-06 ;  /* 0x3727c5ac06207421 */ /* 0x000fce0000000000 */
[----:B------:R-:W1:Y:S01]  /*0500*/  MUFU.SQRT R36, R32 ;  /* 0x0000002000247308 */ /* 0x000e620000002000 */
[C---:B0-----:R-:W-:Y:S02]  /*0510*/  FSETP.GT.AND P2, PT, R37.reuse, 8.50705917302346158658e+37, PT ;  /* 0x7e8000002500780b */ /* 0x041fe40003f44000 */
[----:B------:R-:W-:Y:S02]  /*0520*/  FSETP.GEU.AND P4, PT, R37, 1.175494350822287508e-38, PT ;  /* 0x008000002500780b */ /* 0x000fe40003f8e000 */
[----:B-1----:R-:W-:-:S09]  /*0530*/  FSETP.GT.AND P1, PT, R36, 8.50705917302346158658e+37, PT ;  /* 0x7e8000002400780b */ /* 0x002fd20003f24000 */
[----:B------:R-:W-:Y:S01]  /*0540*/  @P2 FMUL R37, R37, 0.25 ;  /* 0x3e80000025252820 */ /* 0x000fe20000400000 */
[----:B------:R-:W-:-:S03]  /*0550*/  FSETP.GEU.AND P3, PT, R36, 1.175494350822287508e-38, PT ;  /* 0x008000002400780b */ /* 0x000fc60003f6e000 */
[----:B------:R-:W-:-:S04]  /*0560*/  @!P4 FMUL R37, R37, 16777216 ;  /* 0x4b8000002525c820 */ /* 0x000fc80000400000 */
[----:B------:R-:W0:Y:S01]  /*0570*/  MUFU.RCP R32, R37 ;  /* 0x0000002500207308 */ /* 0x000e220000001000 */
[C---:B------:R-:W-:Y:S01]  /*0580*/  FSEL R3, R35.reuse, 1, P1 ;  /* 0x3f80000023037808 */ /* 0x040fe20000800000 */
[----:B------:R-:W-:Y:S01]  /*0590*/  IMAD.MOV.U32 R6, RZ, RZ, RZ ;  /* 0x000000ffff067224 */ /* 0x000fe200078e00ff */
[----:B------:R-:W-:Y:S01]  /*05a0*/  FSEL R35, R35, 1, P2 ;  /* 0x3f80000023237808 */ /* 0x000fe20001000000 */
[----:B------:R-:W-:Y:S01]  /*05b0*/  @P1 FMUL R36, R36, 0.25 ;  /* 0x3e80000024241820 */ /* 0x000fe20000400000 */
[----:B-----5:R-:W-:-:S03]  /*05c0*/  SHF.R.U32.HI R4, RZ, 0x1c, R17 ;  /* 0x0000001cff047819 */ /* 0x020fc60000011611 */
[----:B------:R-:W-:Y:S01]  /*05d0*/  @!P4 FMUL R35, R35, 16777216 ;  /* 0x4b8000002323c820 */ /* 0x000fe20000400000 */
[----:B------:R-:W-:Y:S01]  /*05e0*/  @!P3 FMUL R36, R36, 16777216 ;  /* 0x4b8000002424b820 */ /* 0x000fe20000400000 */
[----:B------:R1:W2:Y:S03]  /*05f0*/  @!P0 LDG.E.EL R6, desc[UR4][R30.64] ;  /* 0x000000041e068981 */ /* 0x0002a6000c2e1900 */
[----:B------:R-:W5:Y:S01]  /*0600*/  MUFU.RCP R34, R36 ;  /* 0x0000002400227308 */ /* 0x000f620000001000 */
[----:B0-----:R-:W-:Y:S01]  /*0610*/  FMUL R32, R32, R35 ;  /* 0x0000002320207220 */ /* 0x001fe20000400000 */
[----:B------:R-:W-:Y:S01]  /*0620*/  FADD R35, -R24, R21 ;  /* 0x0000001518237221 */ /* 0x000fe20000000100 */
[----:B-1----:R-:W-:-:S03]  /*0630*/  LOP3.LUT R31, R4, 0x8, RZ, 0xc0, !PT ;  /* 0x00000008041f7812 */ /* 0x002fc600078ec0ff */
[----:B------:R-:W-:Y:S01]  /*0640*/  FMUL R30, R35, R32 ;  /* 0x00000020231e7220 */ /* 0x000fe20000400000 */
[----:B------:R-:W-:Y:S02]  /*0650*/  IADD3 R24, P1, R16, R31, RZ ;  /* 0x0000001f10187210 */ /* 0x000fe40007f3e0ff */
[----:B----4-:R-:W-:Y:S02]  /*0660*/  SHF.R.U32.HI R35, RZ, 0x1a, R13 ;  /* 0x0000001aff237819 */ /* 0x010fe4000001160d */
[----:B------:R-:W-:Y:S01]  /*0670*/  SHF.R.U32.HI R37, RZ, 0x1a, R15 ;  /* 0x0000001aff257819 */ /* 0x000fe2000001160f */
[----:B------:R-:W-:Y:S01]  /*0680*/  FADD R21, -R33, R20 ;  /* 0x0000001421157221 */ /* 0x000fe20000000100 */
[----:B------:R-:W-:Y:S01]  /*0690*/  IMAD.X R17, RZ, RZ, R17, P1 ;  /* 0x000000ffff117224 */ /* 0x000fe200008e0611 */
[----:B------:R-:W-:Y:S02]  /*06a0*/  LEA R20, P1, R12, UR6, 0x2 ;  /* 0x000000060c147c11 */ /* 0x000fe4000f8210ff */
[----:B------:R-:W-:-:S02]  /*06b0*/  LEA R16, P2, R14, UR6, 0x2 ;  /* 0x000000060e107c11 */ /* 0x000fc4000f8410ff */
[----:B------:R-:W-:Y:S02]  /*06c0*/  LOP3.LUT R35, R35, 0x20, RZ, 0xc0, !PT ;  /* 0x0000002023237812 */ /* 0x000fe400078ec0ff */
[----:B------:R-:W-:Y:S01]  /*06d0*/  LOP3.LUT R37, R37, 0x20, RZ, 0xc0, !PT ;  /* 0x0000002025257812 */ /* 0x000fe200078ec0ff */
[----:B------:R-:W-:Y:S01]  /*06e0*/  @!P3 FMUL R3, R3, 16777216 ;  /* 0x4b8000000303b820 */ /* 0x000fe20000400000 */
[----:B------:R-:W-:Y:S02]  /*06f0*/  LEA.HI.X R31, R12, UR7, R13, 0x2, P1 ;  /* 0x000000070c1f7c11 */ /* 0x000fe400088f140d */
[----:B------:R-:W-:Y:S02]  /*0700*/  LEA.HI.X R33, R14, UR7, R15, 0x2, P2 ;  /* 0x000000070e217c11 */ /* 0x000fe400090f140f */
[----:B------:R-:W-:Y:S02]  /*0710*/  IADD3 R35, P1, R35, R20, RZ ;  /* 0x0000001423237210 */ /* 0x000fe40007f3e0ff */
[----:B------:R-:W-:Y:S01]  /*0720*/  IADD3 R37, P2, R37, R16, RZ ;  /* 0x0000001025257210 */ /* 0x000fe20007f5e0ff */
[----:B-----5:R-:W-:Y:S01]  /*0730*/  FMUL R34, R34, R3 ;  /* 0x0000000322227220 */ /* 0x020fe20000400000 */
[----:B------:R-:W-:-:S02]  /*0740*/  SHF.L.U64.HI R16, R24, 0x5, R17 ;  /* 0x0000000518107819 */ /* 0x000fc40000010211 */
[----:B------:R-:W-:Y:S01]  /*0750*/  SHF.L.U32 R24, R24, 0x5, RZ ;  /* 0x0000000518187819 */ /* 0x000fe200000006ff */
[----:B------:R-:W-:Y:S01]  /*0760*/  IMAD.X R31, RZ, RZ, R31, P1 ;  /* 0x000000ffff1f7224 */ /* 0x000fe200008e061f */
[----:B------:R-:W-:Y:S01]  /*0770*/  SHF.R.U32.HI R13, RZ, 0x1c, R19 ;  /* 0x0000001cff0d7819 */ /* 0x000fe20000011613 */
[----:B------:R-:W-:Y:S01]  /*0780*/  FMUL R21, R21, R34 ;  /* 0x0000002215157220 */ /* 0x000fe20000400000 */
[----:B------:R-:W-:Y:S02]  /*0790*/  IADD3 R20, P1, R24, R35, RZ ;  /* 0x0000002318147210 */ /* 0x000fe40007f3e0ff */
[----:B------:R-:W-:Y:S01]  /*07a0*/  LOP3.LUT R13, R13, 0x8, RZ, 0xc0, !PT ;  /* 0x000000080d0d7812 */ /* 0x000fe200078ec0ff */
[----:B---3--:R-:W-:Y:S02]  /*07b0*/  FFMA R15, R21, R7, R0 ;  /* 0x00000007150f7223 */ /* 0x008fe40000000000 */
[----:B------:R-:W-:Y:S01]  /*07c0*/  IMAD.X R21, R16, 0x1, R31, P1 ;  /* 0x0000000110157824 */ /* 0x000fe200008e061f */
[----:B------:R-:W-:Y:S01]  /*07d0*/  IADD3 R12, P1, R18, R13, RZ ;  /* 0x0000000d120c7210 */ /* 0x000fe20007f3e0ff */
[----:B------:R-:W-:-:S02]  /*07e0*/  IMAD.MOV.U32 R3, RZ, RZ, RZ ;  /* 0x000000ffff037224 */ /* 0x000fc400078e00ff */
[----:B------:R-:W-:Y:S02]  /*07f0*/  IMAD.MOV.U32 R4, RZ, RZ, RZ ;  /* 0x000000ffff047224 */ /* 0x000fe400078e00ff */
[----:B------:R-:W-:Y:S01]  /*0800*/  FFMA R14, R30, R29, R25 ;  /* 0x0000001d1e0e7223 */ /* 0x000fe20000000019 */
[----:B------:R-:W-:Y:S01]  /*0810*/  IADD3.X R19, RZ, R19, RZ, P1, !PT ;  /* 0x00000013ff137210 */ /* 0x000fe20000ffe4ff */
[----:B------:R-:W-:Y:S01]  /*0820*/  IMAD.SHL.U32 R34, R12, 0x20, RZ ;  /* 0x000000200c227824 */ /* 0x000fe200078e00ff */
[----:B------:R-:W-:Y:S01]  /*0830*/  LEA R25, P1, R8, UR6, 0x2 ;  /* 0x0000000608197c11 */ /* 0x000fe2000f8210ff */
[----:B------:R-:W-:Y:S01]  /*0840*/  IMAD.SHL.U32 R17, R26, 0x40, RZ ;  /* 0x000000401a117824 */ /* 0x000fe200078e00ff */
[----:B------:R-:W3:Y:S01]  /*0850*/  @!P0 LDG.E.EL R3, desc[UR4][R22.64] ;  /* 0x0000000416038981 */ /* 0x000ee2000c2e1900 */
[----:B------:R-:W-:Y:S01]  /*0860*/  IMAD.X R33, RZ, RZ, R33, P2 ;  /* 0x000000ffff217224 */ /* 0x000fe200010e0621 */
[----:B------:R-:W-:Y:S01]  /*0870*/  LEA.HI.X R29, R8, UR7, R9, 0x2, P1 ;  /* 0x00000007081d7c11 */ /* 0x000fe200088f1409 */
[----:B------:R-:W-:Y:S01]  /*0880*/  IMAD.MOV.U32 R7, RZ, RZ, RZ ;  /* 0x000000ffff077224 */ /* 0x000fe200078e00ff */
[----:B------:R0:W4:Y:S01]  /*0890*/  @!P0 LDG.E.EL R4, desc[UR4][R22.64] ;  /* 0x0000000416048981 */ /* 0x000122000c2e1900 */
[----:B------:R-:W-:Y:S01]  /*08a0*/  IMAD.WIDE R20, R17, 0x4, R20 ;  /* 0x0000000411147825 */ /* 0x000fe200078e0214 */
[----:B------:R-:W-:-:S02]  /*08b0*/  SHF.L.U64.HI R30, R12, 0x5, R19 ;  /* 0x000000050c1e7819 */ /* 0x000fc40000010213 */
[----:B------:R-:W-:Y:S02]  /*08c0*/  IADD3 R18, P1, R34, R35, RZ ;  /* 0x0000002322127210 */ /* 0x000fe40007f3e0ff */
[----:B------:R-:W-:Y:S01]  /*08d0*/  SHF.R.U32.HI R12, RZ, 0x1a, R11 ;  /* 0x0000001aff0c7819 */ /* 0x000fe2000001160b */
[----:B------:R1:W5:Y:S01]  /*08e0*/  @!P0 LDG.E.EL R7, desc[UR4][R20.64] ;  /* 0x0000000414078981 */ /* 0x000362000c2e1900 */
[----:B0-----:R-:W-:Y:S01]  /*08f0*/  IADD3 R22, P2, R37, R24, RZ ;  /* 0x0000001825167210 */ /* 0x001fe20007f5e0ff */
[----:B------:R-:W-:-:S03]  /*0900*/  IMAD.X R19, R30, 0x1, R31, P1 ;  /* 0x000000011e137824 */ /* 0x000fc600008e061f */
[----:B------:R-:W-:Y:S02]  /*0910*/  IADD3.X R23, R33, R16, RZ, P2, !PT ;  /* 0x0000001021177210 */ /* 0x000fe400017fe4ff */
[----:B------:R-:W-:Y:S02]  /*0920*/  IADD3 R32, P2, R34, R37, RZ ;  /* 0x0000002522207210 */ /* 0x000fe40007f5e0ff */
[----:B-1----:R-:W-:Y:S02]  /*0930*/  LEA R20, P1, R10, UR6, 0x2 ;  /* 0x000000060a147c11 */ /* 0x002fe4000f8210ff */
[----:B------:R-:W-:Y:S01]  /*0940*/  LOP3.LUT R31, R12, 0x20, RZ, 0xc0, !PT ;  /* 0x000000200c1f7812 */ /* 0x000fe200078ec0ff */
[----:B------:R-:W-:Y:S01]  /*0950*/  IMAD.MOV.U32 R0, RZ, RZ, RZ ;  /* 0x000000ffff007224 */ /* 0x000fe200078e00ff */
[----:B------:R-:W-:Y:S01]  /*0960*/  LEA.HI.X R10, R10, UR7, R11, 0x2, P1 ;  /* 0x000000070a0a7c11 */ /* 0x000fe200088f140b */
[----:B------:R-:W-:Y:S01]  /*0970*/  IMAD.WIDE R22, R17, 0x4, R22 ;  /* 0x0000000411167825 */ /* 0x000fe200078e0216 */
[----:B------:R-:W-:-:S03]  /*0980*/  SHF.R.U32.HI R36, RZ, 0x1a, R9 ;  /* 0x0000001aff247819 */ /* 0x000fc60000011609 */
[----:B------:R-:W-:Y:S01]  /*0990*/  IMAD.X R33, R30, 0x1, R33, P2 ;  /* 0x000000011e217824 */ /* 0x000fe200010e0621 */
[----:B------:R-:W-:Y:S01]  /*09a0*/  IADD3 R31, P2, R31, R20, RZ ;  /* 0x000000141f1f7210 */ /* 0x000fe20007f5e0ff */
[----:B------:R0:W2:Y:S01]  /*09b0*/  @!P0 LDG.E.EL R0, desc[UR4][R22.64] ;  /* 0x0000000416008981 */ /* 0x0000a2000c2e1900 */
[----:B------:R-:W-:Y:S01]  /*09c0*/  LOP3.LUT R21, R36, 0x20, RZ, 0xc0, !PT ;  /* 0x0000002024157812 */ /* 0x000fe200078ec0ff */
[----:B------:R-:W1:Y:S01]  /*09d0*/  LDC.64 R8, c[0x0][0x280] ;  /* 0x0000a000ff087b82 */ /* 0x000e620000000a00 */
[----:B------:R-:W-:Y:S01]  /*09e0*/  IADD3 R20, P4, R34, R31, RZ ;  /* 0x0000001f22147210 */ /* 0x000fe20007f9e0ff */
[----:B------:R-:W-:Y:S01]  /*09f0*/  IMAD.X R11, RZ, RZ, R10, P2 ;  /* 0x000000ffff0b7224 */ /* 0x000fe200010e060a */
[----:B------:R-:W-:Y:S02]  /*0a00*/  IADD3 R25, P1, R21, R25, RZ ;  /* 0x0000001915197210 */ /* 0x000fe40007f3e0ff */
[----:B------:R-:W-:Y:S01]  /*0a10*/  CS2R R12, SRZ ;  /* 0x00000000000c7805 */ /* 0x000fe2000001ff00 */
[----:B------:R-:W-:Y:S01]  /*0a20*/  ULDC.64 UR6, c[0x0][0x290] ;  /* 0x0000a40000067ab9 */ /* 0x000fe20000000a00 */
[----:B0-----:R-:W-:Y:S01]  /*0a30*/  IMAD.WIDE R22, R17, 0x4, R18 ;  /* 0x0000000411167825 */ /* 0x001fe200078e0212 */
[----:B------:R-:W-:-:S03]  /*0a40*/  IADD3 R18, P2, R31, R24, RZ ;  /* 0x000000181f127210 */ /* 0x000fc60007f5e0ff */
[----:B------:R-:W-:Y:S01]  /*0a50*/  IMAD.X R21, R30, 0x1, R11, P4 ;  /* 0x000000011e157824 */ /* 0x000fe200020e060b */
[----:B------:R-:W-:Y:S01]  /*0a60*/  IADD3.X R29, RZ, R29, RZ, P1, !PT ;  /* 0x0000001dff1d7210 */ /* 0x000fe20000ffe4ff */
[----:B------:R-:W-:Y:S01]  /*0a70*/  IMAD.X R19, R11, 0x1, R16, P2 ;  /* 0x000000010b137824 */ /* 0x000fe200010e0610 */
[----:B------:R0:W2:Y:S01]  /*0a80*/  @!P0 LDG.E.EL R13, desc[UR4][R22.64] ;  /* 0x00000004160d8981 */ /* 0x0000a2000c2e1900 */
[----:B------:R-:W0:Y:S01]  /*0a90*/  LDC.64 R10, c[0x0][0x288] ;  /* 0x0000a200ff0a7b82 */ /* 0x000e220000000a00 */
[----:B------:R-:W-:Y:S01]  /*0aa0*/  IMAD.WIDE R36, R17, 0x4, R32 ;  /* 0x0000000411247825 */ /* 0x000fe200078e0220 */
[----:B------:R-:W-:Y:S02]  /*0ab0*/  IADD3 R32, P1, R25, R24, RZ ;  /* 0x0000001819207210 */ /* 0x000fe40007f3e0ff */
[----:B------:R-:W-:Y:S01]  /*0ac0*/  IADD3 R24, P3, R34, R25, RZ ;  /* 0x0000001922187210 */ /* 0x000fe20007f7e0ff */
[----:B-1----:R-:W-:-:S03]  /*0ad0*/  IMAD.WIDE R8, R28, 0x8, R8 ;  /* 0x000000081c087825 */ /* 0x002fc600078e0208 */
[----:B------:R-:W-:Y:S02]  /*0ae0*/  IADD3.X R25, R30, R29, RZ, P3, !PT ;  /* 0x0000001d1e197210 */ /* 0x000fe40001ffe4ff */
[----:B0-----:R-:W-:Y:S01]  /*0af0*/  CS2R R22, SRZ ;  /* 0x0000000000167805 */ /* 0x001fe2000001ff00 */
[----:B------:R0:W2:Y:S01]  /*0b00*/  @!P0 LDG.E.EL R12, desc[UR4][R36.64] ;  /* 0x00000004240c8981 */ /* 0x0000a2000c2e1900 */
[----:B------:R-:W-:Y:S01]  /*0b10*/  IMAD.X R33, R29, 0x1, R16, P1 ;  /* 0x000000011d217824 */ /* 0x000fe200008e0610 */
[----:B------:R-:W-:Y:S01]  /*0b20*/  CS2R R30, SRZ ;  /* 0x00000000001e7805 */ /* 0x000fe2000001ff00 */
[----:B------:R-:W1:Y:S01]  /*0b30*/  LDC.64 R34, c[0x0][0x268] ;  /* 0x00009a00ff227b82 */ /* 0x000e620000000a00 */
[----:B------:R-:W-:-:S04]  /*0b40*/  IMAD.WIDE R32, R17, 0x4, R32 ;  /* 0x0000000411207825 */ /* 0x000fc800078e0220 */
[----:B------:R0:W2:Y:S01]  /*0b50*/  @!P0 LDG.E.EL.64 R30, desc[UR4][R8.64] ;  /* 0x00000004081e8981 */ /* 0x0000a2000c2e1b00 */
[----:B------:R-:W-:Y:S02]  /*0b60*/  IMAD.WIDE R18, R17, 0x4, R18 ;  /* 0x0000000411127825 */ /* 0x000fe400078e0212 */
[----:B0-----:R-:W0:Y:S01]  /*0b70*/  LDC.64 R36, c[0x0][0x2a0] ;  /* 0x0000a800ff247b82 */ /* 0x001e220000000a00 */
[----:B------:R1:W5:Y:S04]  /*0b80*/  @!P0 LDG.E.EL R22, desc[UR4][R32.64] ;  /* 0x0000000420168981 */ /* 0x000368000c2e1900 */
[----:B------:R-:W3:Y:S01]  /*0b90*/  @!P0 LDG.E.EL R23, desc[UR4][R18.64] ;  /* 0x0000000412178981 */ /* 0x000ee2000c2e1900 */
[----:B------:R-:W-:Y:S01]  /*0ba0*/  CS2R R8, SRZ ;  /* 0x0000000000087805 */ /* 0x000fe2000001ff00 */
[----:B-1----:R-:W-:Y:S01]  /*0bb0*/  IMAD.WIDE R32, R27, 0x8, R10 ;  /* 0x000000081b207825 */ /* 0x002fe200078e020a */
[----:B------:R-:W-:-:S06]  /*0bc0*/  CS2R R10, SRZ ;  /* 0x00000000000a7805 */ /* 0x000fcc000001ff00 */
[----:B------:R1:W3:Y:S02]  /*0bd0*/  @!P0 LDG.E.EL.128 R8, desc[UR4][R32.64] ;  /* 0x0000000420088981 */ /* 0x0002e4000c2e1d00 */
[----:B-1----:R-:W1:Y:S01]  /*0be0*/  LDC.64 R32, c[0x0][0x2a8] ;  /* 0x0000aa00ff207b82 */ /* 0x002e620000000a00 */
[----:B------:R-:W-:Y:S01]  /*0bf0*/  CS2R R18, SRZ ;  /* 0x0000000000127805 */ /* 0x000fe2000001ff00 */
[----:B------:R-:W-:-:S05]  /*0c00*/  IMAD.WIDE R34, R27, 0x4, R34 ;  /* 0x000000041b227825 */ /* 0x000fca00078e0222 */
[----:B------:R0:W4:Y:S02]  /*0c10*/  @!P0 LDG.E.EL.64 R18, desc[UR4][R34.64] ;  /* 0x0000000422128981 */ /* 0x000124000c2e1b00 */
[----:B0-----:R-:W-:Y:S01]  /*0c20*/  CS2R R34, SRZ ;  /* 0x0000000000227805 */ /* 0x001fe2000001ff00 */
[----:B-1----:R-:W-:-:S05]  /*0c30*/  IMAD.WIDE R32, R28, 0x8, R32 ;  /* 0x000000081c207825 */ /* 0x002fca00078e0220 */
[----:B------:R-:W4:Y:S01]  /*0c40*/  @!P0 LDG.E.EL.64 R34, desc[UR4][R32.64] ;  /* 0x0000000420228981 */ /* 0x000f22000c2e1b00 */
[----:B------:R-:W-:-:S04]  /*0c50*/  IMAD.WIDE R24, R17, 0x4, R24 ;  /* 0x0000000411187825 */ /* 0x000fc800078e0218 */
[----:B------:R-:W-:Y:S01]  /*0c60*/  IMAD.WIDE R20, R17, 0x4, R20 ;  /* 0x0000000411147825 */ /* 0x000fe200078e0214 */
[----:B------:R-:W-:-:S06]  /*0c70*/  CS2R R16, SRZ ;  /* 0x0000000000107805 */ /* 0x000fcc000001ff00 */
[----:B------:R0:W5:Y:S01]  /*0c80*/  @!P0 LDG.E.EL R16, desc[UR4][R24.64] ;  /* 0x0000000418108981 */ /* 0x000162000c2e1900 */
[----:B------:R-:W-:-:S03]  /*0c90*/  IMAD.WIDE R36, R27, 0x4, R36 ;  /* 0x000000041b247825 */ /* 0x000fc600078e0224 */
[----:B------:R1:W5:Y:S01]  /*0ca0*/  @!P0 LDG.E.EL R17, desc[UR4][R20.64] ;  /* 0x0000000414118981 */ /* 0x000362000c2e1900 */
[----:B0-----:R-:W0:Y:S01]  /*0cb0*/  LDC.64 R24, c[0x0][0x240] ;  /* 0x00009000ff187b82 */ /* 0x001e220000000a00 */
[----:B-1----:R-:W-:-:S06]  /*0cc0*/  CS2R R20, SRZ ;  /* 0x0000000000147805 */ /* 0x002fcc000001ff00 */
[----:B------:R0:W5:Y:S02]  /*0cd0*/  @!P0 LDG.E.EL.64 R20, desc[UR4][R36.64] ;  /* 0x0000000424148981 */ /* 0x000164000c2e1b00 */
[----:B0-----:R-:W-:Y:S01]  /*0ce0*/  IMAD.WIDE R36, R2, 0x4, R24 ;  /* 0x0000000402247825 */ /* 0x001fe200078e0218 */
[----:B------:R-:W-:-:S06]  /*0cf0*/  CS2R R24, SRZ ;  /* 0x0000000000187805 */ /* 0x000fcc000001ff00 */
[----:B------:R0:W5:Y:S01]  /*0d00*/  @!P0 LDG.E.64 R24, desc[UR4][R36.64] ;  /* 0x0000000424188981 */ /* 0x000162000c1e1b00 */
[----:B------:R-:W-:Y:S01]  /*0d10*/  IMAD.SHL.U32 R26, R26, 0x10, RZ ;  /* 0x000000101a1a7824 */ /* 0x000fe200078e00ff */
[----:B--2---:R-:W-:-:S04]  /*0d20*/  SHF.R.U32.HI R29, RZ, 0x1d, R31 ;  /* 0x0000001dff1d7819 */ /* 0x004fc8000001161f */
[----:B------:R-:W-:-:S04]  /*0d30*/  LOP3.LUT R29, R29, 0x4, RZ, 0xc0, !PT ;  /* 0x000000041d1d7812 */ /* 0x000fc800078ec0ff */
[----:B------:R-:W-:-:S05]  /*0d40*/  IADD3 R30, P1, R30, R29, RZ ;  /* 0x0000001d1e1e7210 */ /* 0x000fca0007f3e0ff */
[----:B------:R-:W-:Y:S01]  /*0d50*/  IMAD.X R31, RZ, RZ, R31, P1 ;  /* 0x000000ffff1f7224 */ /* 0x000fe200008e061f */
[--C-:B---3--:R-:W-:Y:S02]  /*0d60*/  SHF.R.U32.HI R28, RZ, 0x1b, R9.reuse ;  /* 0x0000001bff1c7819 */ /* 0x108fe40000011609 */
[----:B------:R-:W-:Y:S02]  /*0d70*/  LEA R29, P1, R8, UR6, 0x2 ;  /* 0x00000006081d7c11 */ /* 0x000fe4000f8210ff */
[----:B------:R-:W-:Y:S01]  /*0d80*/  LOP3.LUT R28, R28, 0x10, RZ, 0xc0, !PT ;  /* 0x000000101c1c7812 */ /* 0x000fe200078ec0ff */
[----:B------:R-:W-:Y:S01]  /*0d90*/  IMAD.SHL.U32 R33, R30, 0x10, RZ ;  /* 0x000000101e217824 */ /* 0x000fe200078e00ff */
[----:B------:R-:W-:Y:S02]  /*0da0*/  LEA.HI.X R9, R8, UR7, R9, 0x2, P1 ;  /* 0x0000000708097c11 */ /* 0x000fe400088f1409 */
[----:B------:R-:W-:Y:S02]  /*0db0*/  IADD3 R8, P1, R28, R29, RZ ;  /* 0x0000001d1c087210 */ /* 0x000fe40007f3e0ff */
[----:B------:R-:W-:-:S02]  /*0dc0*/  SHF.L.U64.HI R30, R30, 0x4, R31 ;  /* 0x000000041e1e7819 */ /* 0x000fc4000001021f */
[----:B------:R-:W-:Y:S02]  /*0dd0*/  IADD3.X R9, RZ, R9, RZ, P1, !PT ;  /* 0x00000009ff097210 */ /* 0x000fe40000ffe4ff */
[----:B0-----:R-:W-:-:S05]  /*0de0*/  IADD3 R36, P1, R33, R8, RZ ;  /* 0x0000000821247210 */ /* 0x001fca0007f3e0ff */
[----:B------:R-:W-:Y:S01]  /*0df0*/  IMAD.X R37, R30, 0x1, R9, P1 ;  /* 0x000000011e257824 */ /* 0x000fe200008e0609 */
[----:B----4-:R-:W-:-:S04]  /*0e00*/  SHF.R.U32.HI R31, RZ, 0x1d, R35 ;  /* 0x0000001dff1f7819 */ /* 0x010fc80000011623 */
[----:B------:R-:W-:-:S04]  /*0e10*/  LOP3.LUT R31, R31, 0x4, RZ, 0xc0, !PT ;  /* 0x000000041f1f7812 */ /* 0x000fc800078ec0ff */
[----:B------:R-:W-:-:S04]  /*0e20*/  IADD3 R28, P1, R34, R31, RZ ;  /* 0x0000001f221c7210 */ /* 0x000fc80007f3e0ff */
[----:B------:R-:W-:Y:S01]  /*0e30*/  IADD3.X R35, RZ, R35, RZ, P1, !PT ;  /* 0x00000023ff237210 */ /* 0x000fe20000ffe4ff */
[----:B------:R-:W-:-:S03]  /*0e40*/  IMAD.SHL.U32 R32, R28, 0x10, RZ ;  /* 0x000000101c207824 */ /* 0x000fc600078e00ff */
[----:B------:R-:W-:Y:S02]  /*0e50*/  SHF.L.U64.HI R28, R28, 0x4, R35 ;  /* 0x000000041c1c7819 */ /* 0x000fe40000010223 */
[----:B------:R-:W-:Y:S02]  /*0e60*/  IADD3 R8, P1, R32, R8, RZ ;  /* 0x0000000820087210 */ /* 0x000fe40007f3e0ff */
[----:B------:R-:W-:-:S03]  /*0e70*/  SHF.R.U32.HI R34, RZ, 0x1b, R11 ;  /* 0x0000001bff227819 */ /* 0x000fc6000001160b */
[----:B------:R-:W-:Y:S01]  /*0e80*/  IMAD.X R9, R28, 0x1, R9, P1 ;  /* 0x000000011c097824 */ /* 0x000fe200008e0609 */
[----:B------:R-:W-:Y:S02]  /*0e90*/  LEA R35, P1, R10, UR6, 0x2 ;  /* 0x000000060a237c11 */ /* 0x000fe4000f8210ff */
[----:B------:R-:W-:Y:S02]  /*0ea0*/  LOP3.LUT R34, R34, 0x10, RZ, 0xc0, !PT ;  /* 0x0000001022227812 */ /* 0x000fe400078ec0ff */
[----:B------:R-:W-:Y:S02]  /*0eb0*/  LEA.HI.X R10, R10, UR7, R11, 0x2, P1 ;  /* 0x000000070a0a7c11 */ /* 0x000fe400088f140b */
[----:B------:R-:W-:Y:S01]  /*0ec0*/  IADD3 R34, P1, R34, R35, RZ ;  /* 0x0000002322227210 */ /* 0x000fe20007f3e0ff */
[----:B------:R-:W-:Y:S02]  /*0ed0*/  IMAD.MOV.U32 R31, RZ, RZ, RZ ;  /* 0x000000ffff1f7224 */ /* 0x000fe400078e00ff */
[----:B------:R-:W-:Y:S01]  /*0ee0*/  IMAD.WIDE R8, R26, 0x4, R8 ;  /* 0x000000041a087825 */ /* 0x000fe200078e0208 */
[----:B------:R-:W-:-:S02]  /*0ef0*/  IADD3.X R35, RZ, R10, RZ, P1, !PT ;  /* 0x0000000aff237210 */ /* 0x000fc40000ffe4ff */
[----:B------:R-:W-:Y:S01]  /*0f00*/  IADD3 R10, P1, R34, R33, RZ ;  /* 0x00000021220a7210 */ /* 0x000fe20007f3e0ff */
[----:B------:R-:W-:Y:S01]  /*0f10*/  IMAD.MOV.U32 R29, RZ, RZ, RZ ;  /* 0x000000ffff1d7224 */ /* 0x000fe200078e00ff */
[----:B------:R0:W2:Y:S01]  /*0f20*/  @!P0 LDG.E.EL R31, desc[UR4][R8.64] ;  /* 0x00000004081f8981 */ /* 0x0000a2000c2e1900 */
[----:B------:R-:W-:-:S04]  /*0f30*/  IMAD.WIDE R36, R26, 0x4, R36 ;  /* 0x000000041a247825 */ /* 0x000fc800078e0224 */
[----:B------:R-:W-:Y:S01]  /*0f40*/  IMAD.X R11, R35, 0x1, R30, P1 ;  /* 0x00000001230b7824 */ /* 0x000fe200008e061e */
[----:B------:R1:W3:Y:S01]  /*0f50*/  @!P0 LDG.E.EL R29, desc[UR4][R36.64] ;  /* 0x00000004241d8981 */ /* 0x0002e2000c2e1900 */
[----:B0-----:R-:W-:Y:S01]  /*0f60*/  IADD3 R8, P1, R32, R34, RZ ;  /* 0x0000002220087210 */ /* 0x001fe20007f3e0ff */
[----:B------:R-:W-:-:S04]  /*0f70*/  IMAD.WIDE R10, R26, 0x4, R10 ;  /* 0x000000041a0a7825 */ /* 0x000fc800078e020a */
[----:B-1----:R-:W-:Y:S02]  /*0f80*/  IMAD.MOV.U32 R36, RZ, RZ, RZ ;  /* 0x000000ffff247224 */ /* 0x002fe400078e00ff */
[----:B------:R-:W-:-:S04]  /*0f90*/  IMAD.X R9, R28, 0x1, R35, P1 ;  /* 0x000000011c097824 */ /* 0x000fc800008e0623 */
[----:B------:R0:W4:Y:S02]  /*0fa0*/  @!P0 LDG.E.EL R36, desc[UR4][R10.64] ;  /* 0x000000040a248981 */ /* 0x000124000c2e1900 */
[----:B0-----:R-:W-:Y:S02]  /*0fb0*/  IMAD.WIDE R10, R26, 0x4, R8 ;  /* 0x000000041a0a7825 */ /* 0x001fe400078e0208 */
[----:B------:R-:W0:Y:S01]  /*0fc0*/  LDC.64 R8, c[0x0][0x298] ;  /* 0x0000a600ff087b82 */ /* 0x000e220000000a00 */
[----:B------:R-:W-:Y:S01]  /*0fd0*/  HFMA2.MMA R34, -RZ, RZ, 0, 0 ;  /* 0x00000000ff227435 */ /* 0x000fe200000001ff */
[C---:B-----5:R-:W-:Y:S01]  /*0fe0*/  FSETP.GEU.AND P2, PT, R15.reuse, -R24, PT ;  /* 0x800000180f00720b */ /* 0x060fe20003f4e000 */
[----:B------:R-:W-:Y:S01]  /*0ff0*/  FADD R15, R15, R24 ;  /* 0x000000180f0f7221 */ /* 0x000fe20000000000 */
[C---:B------:R-:W-:Y:S01]  /*1000*/  FSETP.GEU.AND P1, PT, R14.reuse, -R25, PT ;  /* 0x800000190e00720b */ /* 0x040fe20003f2e000 */
[----:B------:R-:W-:-:S06]  /*1010*/  FADD R14, R14, R25 ;  /* 0x000000190e0e7221 */ /* 0x000fcc0000000000 */
[----:B------:R1:W5:Y:S02]  /*1020*/  @!P0 LDG.E.EL R34, desc[UR4][R10.64] ;  /* 0x000000040a228981 */ /* 0x000364000c2e1900 */
[----:B-1----:R-:W-:Y:S01]  /*1030*/  CS2R R10, SRZ ;  /* 0x00000000000a7805 */ /* 0x002fe2000001ff00 */
[----:B0-----:R-:W-:Y:S01]  /*1040*/  IMAD.WIDE R24, R27, 0x8, R8 ;  /* 0x000000081b187825 */ /* 0x001fe200078e0208 */
[----:B------:R-:W-:-:S06]  /*1050*/  CS2R R8, SRZ ;  /* 0x0000000000087805 */ /* 0x000fcc000001ff00 */
[----:B------:R0:W2:Y:S02]  /*1060*/  @!P0 LDG.E.EL.128 R8, desc[UR4][R24.64] ;  /* 0x0000000418088981 */ /* 0x0000a4000c2e1d00 */
[----:B0-----:R-:W-:Y:S01]  /*1070*/  IMAD.MOV.U32 R24, RZ, RZ, RZ ;  /* 0x000000ffff187224 */ /* 0x001fe200078e00ff */
[--C-:B--2---:R-:W-:Y:S02]  /*1080*/  SHF.R.U32.HI R27, RZ, 0x1b, R9.reuse ;  /* 0x0000001bff1b7819 */ /* 0x104fe40000011609 */
[C---:B------:R-:W-:Y:S02]  /*1090*/  LEA R35, P3, R8.reuse, UR6, 0x2 ;  /* 0x0000000608237c11 */ /* 0x040fe4000f8610ff */
[----:B------:R-:W-:Y:S02]  /*10a0*/  LOP3.LUT R27, R27, 0x10, RZ, 0xc0, !PT ;  /* 0x000000101b1b7812 */ /* 0x000fe400078ec0ff */
[----:B------:R-:W-:Y:S02]  /*10b0*/  LEA.HI.X R8, R8, UR7, R9, 0x2, P3 ;  /* 0x0000000708087c11 */ /* 0x000fe400098f1409 */
[----:B------:R-:W-:-:S05]  /*10c0*/  IADD3 R27, P3, R27, R35, RZ ;  /* 0x000000231b1b7210 */ /* 0x000fca0007f7e0ff */
[----:B------:R-:W-:Y:S01]  /*10d0*/  IMAD.X R25, RZ, RZ, R8, P3 ;  /* 0x000000ffff197224 */ /* 0x000fe200018e0608 */
[----:B------:R-:W-:Y:S02]  /*10e0*/  IADD3 R8, P3, R27, R33, RZ ;  /* 0x000000211b087210 */ /* 0x000fe40007f7e0ff */
[----:B------:R-:W-:-:S03]  /*10f0*/  SHF.R.U32.HI R35, RZ, 0x1b, R11 ;  /* 0x0000001bff237819 */ /* 0x000fc6000001160b */
[----:B------:R-:W-:Y:S01]  /*1100*/  IMAD.X R9, R25, 0x1, R30, P3 ;  /* 0x0000000119097824 */ /* 0x000fe200018e061e */
[----:B------:R-:W-:-:S04]  /*1110*/  LEA R37, P3, R10, UR6, 0x2 ;  /* 0x000000060a257c11 */ /* 0x000fc8000f8610ff */
[----:B------:R-:W-:Y:S02]  /*1120*/  LEA.HI.X R11, R10, UR7, R11, 0x2, P3 ;  /* 0x000000070a0b7c11 */ /* 0x000fe400098f140b */
[----:B------:R-:W-:Y:S01]  /*1130*/  LOP3.LUT R10, R35, 0x10, RZ, 0xc0, !PT ;  /* 0x00000010230a7812 */ /* 0x000fe200078ec0ff */
[----:B------:R-:W-:-:S03]  /*1140*/  IMAD.WIDE R8, R26, 0x4, R8 ;  /* 0x000000041a087825 */ /* 0x000fc600078e0208 */
[----:B------:R-:W-:Y:S02]  /*1150*/  IADD3 R37, P3, R10, R37, RZ ;  /* 0x000000250a257210 */ /* 0x000fe40007f7e0ff */
[----:B------:R-:W-:Y:S01]  /*1160*/  IADD3 R10, P5, R32, R27, RZ ;  /* 0x0000001b200a7210 */ /* 0x000fe20007fbe0ff */
[----:B------:R0:W3:Y:S01]  /*1170*/  @!P0 LDG.E.EL R24, desc[UR4][R8.64] ;  /* 0x0000000408188981 */ /* 0x0000e2000c2e1900 */
[----:B------:R-:W-:Y:S02]  /*1180*/  IADD3 R32, P6, R32, R37, RZ ;  /* 0x0000002520207210 */ /* 0x000fe40007fde0ff */
[----:B------:R-:W-:Y:S01]  /*1190*/  IADD3.X R27, RZ, R11, RZ, P3, !PT ;  /* 0x0000000bff1b7210 */ /* 0x000fe20001ffe4ff */
[----:B------:R-:W-:Y:S01]  /*11a0*/  IMAD.X R11, R28, 0x1, R25, P5 ;  /* 0x000000011c0b7824 */ /* 0x000fe200028e0619 */
[----:B0-----:R-:W-:-:S03]  /*11b0*/  IADD3 R8, P4, R37, R33, RZ ;  /* 0x0000002125087210 */ /* 0x001fc60007f9e0ff */
[----:B------:R-:W-:Y:S01]  /*11c0*/  IMAD.X R33, R28, 0x1, R27, P6 ;  /* 0x000000011c217824 */ /* 0x000fe200030e061b */
[----:B------:R-:W-:Y:S01]  /*11d0*/  MOV R28, RZ ;  /* 0x000000ff001c7202 */ /* 0x000fe20000000f00 */
[----:B------:R-:W-:-:S04]  /*11e0*/  IMAD.WIDE R10, R26, 0x4, R10 ;  /* 0x000000041a0a7825 */ /* 0x000fc800078e020a */
[----:B------:R-:W-:Y:S01]  /*11f0*/  IMAD.X R9, R27, 0x1, R30, P4 ;  /* 0x000000011b097824 */ /* 0x000fe200020e061e */
[----:B------:R-:W2:Y:S01]  /*1200*/  @!P0 LDG.E.EL R28, desc[UR4][R10.64] ;  /* 0x000000040a1c8981 */ /* 0x000ea2000c2e1900 */
[----:B------:R-:W-:Y:S02]  /*1210*/  IMAD.MOV.U32 R25, RZ, RZ, RZ ;  /* 0x000000ffff197224 */ /* 0x000fe400078e00ff */
[----:B------:R-:W-:Y:S02]  /*1220*/  IMAD.MOV.U32 R27, RZ, RZ, RZ ;  /* 0x000000ffff1b7224 */ /* 0x000fe400078e00ff */
[----:B------:R-:W-:-:S04]  /*1230*/  IMAD.WIDE R8, R26, 0x4, R8 ;  /* 0x000000041a087825 */ /* 0x000fc800078e0208 */
[----:B------:R-:W-:Y:S01]  /*1240*/  IMAD.WIDE R32, R26, 0x4, R32 ;  /* 0x000000041a207825 */ /* 0x000fe200078e0220 */
[----:B------:R0:W4:Y:S04]  /*1250*/  @!P0 LDG.E.EL R25, desc[UR4][R8.64] ;  /* 0x0000000408198981 */ /* 0x000128000c2e1900 */
[----:B------:R-:W5:Y:S01]  /*1260*/  @!P0 LDG.E.EL R27, desc[UR4][R32.64] ;  /* 0x00000004201b8981 */ /* 0x000f62000c2e1900 */
[----:B------:R-:W-:Y:S01]  /*1270*/  FADD R22, R22, -R7 ;  /* 0x8000000716167221 */ /* 0x000fe20000000000 */
[----:B------:R-:W-:-:S03]  /*1280*/  FADD R16, R16, -R13 ;  /* 0x8000000d10107221 */ /* 0x000fc60000000000 */
[-C--:B------:R-:W-:Y:S01]  /*1290*/  FFMA R7, R22, R18.reuse, R7 ;  /* 0x0000001216077223 */ /* 0x080fe20000000007 */
[----:B------:R-:W-:Y:S01]  /*12a0*/  FFMA R16, R16, R18, R13 ;  /* 0x0000001210107223 */ /* 0x000fe2000000000d */
[----:B------:R-:W-:Y:S01]  /*12b0*/  FADD R23, R23, -R0 ;  /* 0x8000000017177221 */ /* 0x000fe20000000000 */
[----:B------:R-:W-:Y:S01]  /*12c0*/  FADD R17, R17, -R12 ;  /* 0x8000000c11117221 */ /* 0x000fe20000000000 */
[----:B0-----:R-:W0:Y:S01]  /*12d0*/  LDC.64 R8, c[0x0][0x210] ;  /* 0x00008400ff087b82 */ /* 0x001e220000000a00 */
[----:B------:R-:W-:-:S04]  /*12e0*/  FADD R18, -R7, R16 ;  /* 0x0000001007127221 */ /* 0x000fc80000000100 */
[----:B------:R-:W-:-:S03]  /*12f0*/  FFMA R18, R18, R6, R7 ;  /* 0x0000000612127223 */ /* 0x000fc60000000007 */
[----:B------:R-:W1:Y:S01]  /*1300*/  LDC.64 R6, c[0x0][0x2b8] ;  /* 0x0000ae00ff067b82 */ /* 0x000e620000000a00 */
[-C--:B------:R-:W-:Y:S01]  /*1310*/  FFMA R10, R23, R19.reuse, R0 ;  /* 0x00000013170a7223 */ /* 0x080fe20000000000 */
[----:B------:R-:W-:Y:S01]  /*1320*/  FFMA R19, R17, R19, R12 ;  /* 0x0000001311137223 */ /* 0x000fe2000000000c */
[----:B------:R-:W-:Y:S02]  /*1330*/  FSEL R16, R15, RZ, P2 ;  /* 0x000000ff0f107208 */ /* 0x000fe40001000000 */
[----:B------:R-:W-:Y:S01]  /*1340*/  FSEL R17, R14, RZ, P1 ;  /* 0x000000ff0e117208 */ /* 0x000fe20000800000 */
[----:B------:R-:W-:Y:S02]  /*1350*/  FADD R19, -R10, R19 ;  /* 0x000000130a137221 */ /* 0x000fe40000000100 */
[----:B------:R-:W-:Y:S02]  /*1360*/  FADD R11, RZ, R16 ;  /* 0x00000010ff0b7221 */ /* 0x000fe40000000000 */
[----:B------:R-:W-:Y:S01]  /*1370*/  FFMA R5, R19, R5, R10 ;  /* 0x0000000513057223 */ /* 0x000fe2000000000a */
[----:B------:R-:W-:Y:S01]  /*1380*/  FADD R10, RZ, R17 ;  /* 0x00000011ff0a7221 */ /* 0x000fe20000000000 */
[----:B------:R-:W-:-:S03]  /*1390*/  FADD R0, R11, R18 ;  /* 0x000000120b007221 */ /* 0x000fc60000000000 */
[----:B------:R-:W-:Y:S01]  /*13a0*/  FADD R5, R10, R5 ;  /* 0x000000050a057221 */ /* 0x000fe20000000000 */
[----:B0-----:R-:W-:-:S04]  /*13b0*/  IMAD.WIDE R8, R2, 0x4, R8 ;  /* 0x0000000402087825 */ /* 0x001fc800078e0208 */
[----:B-1----:R-:W-:-:S05]  /*13c0*/  IMAD.WIDE R6, R2, 0x4, R6 ;  /* 0x0000000402067825 */ /* 0x002fca00078e0206 */
[----:B------:R0:W-:Y:S01]  /*13d0*/  @!P0 STG.E.64 desc[UR4][R6.64], R16 ;  /* 0x0000001006008986 */ /* 0x0001e2000c101b04 */
[----:B---3--:R-:W-:-:S04]  /*13e0*/  FADD R24, R24, -R29 ;  /* 0x8000001d18187221 */ /* 0x008fc80000000000 */
[----:B------:R-:W-:Y:S01]  /*13f0*/  FFMA R24, R24, R20, R29 ;  /* 0x0000001418187223 */ /* 0x000fe2000000001d */
[----:B--2---:R-:W-:-:S04]  /*1400*/  FADD R28, R28, -R31 ;  /* 0x8000001f1c1c7221 */ /* 0x004fc80000000000 */
[----:B------:R-:W-:Y:S01]  /*1410*/  FFMA R31, R28, R20, R31 ;  /* 0x000000141c1f7223 */ /* 0x000fe2000000001f */
[----:B----4-:R-:W-:Y:S01]  /*1420*/  FADD R25, R25, -R36 ;  /* 0x8000002419197221 */ /* 0x010fe20000000000 */
[----:B-----5:R-:W-:-:S03]  /*1430*/  FADD R27, R27, -R34 ;  /* 0x800000221b1b7221 */ /* 0x020fc60000000000 */
[-C--:B------:R-:W-:Y:S01]  /*1440*/  FFMA R25, R25, R21.reuse, R36 ;  /* 0x0000001519197223 */ /* 0x080fe20000000024 */
[----:B------:R-:W-:Y:S01]  /*1450*/  FADD R31, -R24, R31 ;  /* 0x0000001f181f7221 */ /* 0x000fe20000000100 */
[----:B------:R-:W-:-:S03]  /*1460*/  FFMA R34, R27, R21, R34 ;  /* 0x000000151b227223 */ /* 0x000fc60000000022 */
[----:B------:R-:W-:Y:S01]  /*1470*/  FFMA R3, R31, R3, R24 ;  /* 0x000000031f037223 */ /* 0x000fe20000000018 */
[----:B------:R-:W-:-:S04]  /*1480*/  FADD R34, -R25, R34 ;  /* 0x0000002219227221 */ /* 0x000fc80000000100 */
[----:B------:R-:W-:Y:S01]  /*1490*/  FFMA R4, R34, R4, R25 ;  /* 0x0000000422047223 */ /* 0x000fe20000000019 */
[----:B------:R-:W-:Y:S01]  /*14a0*/  FSETP.GEU.AND P1, PT, R0, -R3, PT ;  /* 0x800000030000720b */ /* 0x000fe20003f2e000 */
[----:B------:R-:W-:Y:S02]  /*14b0*/  FADD R0, R3, R0 ;  /* 0x0000000003007221 */ /* 0x000fe40000000000 */
[----:B------:R-:W-:Y:S01]  /*14c0*/  FADD R3, R4, R5 ;  /* 0x0000000504037221 */ /* 0x000fe20000000000 */
[----:B------:R-:W-:Y:S02]  /*14d0*/  FSETP.GEU.AND P2, PT, R5, -R4, PT ;  /* 0x800000040500720b */ /* 0x000fe40003f4e000 */
[----:B------:R-:W-:Y:S02]  /*14e0*/  FSEL R2, R0, RZ, P1 ;  /* 0x000000ff00027208 */ /* 0x000fe40000800000 */
[----:B------:R-:W-:Y:S01]  /*14f0*/  FSEL R3, R3, RZ, P2 ;  /* 0x000000ff03037208 */ /* 0x000fe20001000000 */
[----:B0-----:R-:W-:Y:S08]  /*1500*/  @P0 EXIT ;  /* 0x000000000000094d */ /* 0x001ff00003800000 */
[----:B------:R-:W-:Y:S01]  /*1510*/  STG.E.64 desc[UR4][R8.64], R2 ;  /* 0x0000000208007986 */ /* 0x000fe2000c101b04 */
[----:B------:R-:W-:Y:S05]  /*1520*/  EXIT ;  /* 0x000000000000794d */ /* 0x000fea0003800000 */
.L_x_0:
[----:B------:R-:W-:-:S00]  /*1530*/  BRA `(.L_x_0) ;  /* 0xfffffffc00fc7947 */ /* 0x000fc0000383ffff */
[----:B------:R-:W-:-:S00]  /*1540*/  NOP ;  /* 0x0000000000007918 */ /* 0x000fc00000000000 */
        /* <DEDUP_REMOVED lines=11> */
.L_x_1:


//--------------------- .nv.global.init           --------------------------
	.section	.nv.global.init,"aw",@progbits
.nv.global.init:
	.type		_$_str,@object
	.size		_$_str,(_$_str_$_2 - _$_str)
_$_str:
        /*0000*/ 	.byte	0x5f, 0x5f, 0x43, 0x55, 0x44, 0x41, 0x5f, 0x46, 0x54, 0x5a, 0x00
	.type		_$_str_$_2,@object
	.size		_$_str_$_2,(.L_1 - _$_str_$_2)
_$_str_$_2:
        /*000b*/ 	.byte	0x5f, 0x5f, 0x43, 0x55, 0x44, 0x41, 0x5f, 0x50, 0x52, 0x45, 0x43, 0x5f, 0x53, 0x51, 0x52, 0x54
        /*001b*/ 	.byte	0x00
.L_1:


//--------------------- .nv.constant0.triton_poi_fused__native_batch_norm_legit_no_training__unsafe_index_add_mul_relu_sub_20 --------------------------
	.section	.nv.constant0.triton_poi_fused__native_batch_norm_legit_no_training__unsafe_index_add_mul_relu_sub_20,"a",@progbits
	.sectionflags	@""
	.align	4
.nv.constant0.triton_poi_fused__native_batch_norm_legit_no_training__unsafe_index_add_mul_relu_sub_20:
	.zero		708
